//
// Generated by NVIDIA NVVM Compiler
//
// Compiler Build ID: CL-36424714
// Cuda compilation tools, release 13.0, V13.0.88
// Based on NVVM 20.0.0
//

.version 9.0
.target sm_100
.address_size 64

	// .globl	_Z30multiplicar_matriz_vector_cudaP8ElementoiPdS1_i

.visible .entry _Z30multiplicar_matriz_vector_cudaP8ElementoiPdS1_i(
	.param .u64 .ptr .align 1 _Z30multiplicar_matriz_vector_cudaP8ElementoiPdS1_i_param_0,
	.param .u32 _Z30multiplicar_matriz_vector_cudaP8ElementoiPdS1_i_param_1,
	.param .u64 .ptr .align 1 _Z30multiplicar_matriz_vector_cudaP8ElementoiPdS1_i_param_2,
	.param .u64 .ptr .align 1 _Z30multiplicar_matriz_vector_cudaP8ElementoiPdS1_i_param_3,
	.param .u32 _Z30multiplicar_matriz_vector_cudaP8ElementoiPdS1_i_param_4
)
{
	.reg .pred 	%p<2>;
	.reg .b32 	%r<8>;
	.reg .b64 	%rd<13>;
	.reg .b64 	%fd<5>;

	ld.param.u64 	%rd1, [_Z30multiplicar_matriz_vector_cudaP8ElementoiPdS1_i_param_0];
	ld.param.u32 	%r2, [_Z30multiplicar_matriz_vector_cudaP8ElementoiPdS1_i_param_1];
	ld.param.u64 	%rd2, [_Z30multiplicar_matriz_vector_cudaP8ElementoiPdS1_i_param_2];
	ld.param.u64 	%rd3, [_Z30multiplicar_matriz_vector_cudaP8ElementoiPdS1_i_param_3];
	mov.u32 	%r3, %ctaid.x;
	mov.u32 	%r4, %ntid.x;
	mov.u32 	%r5, %tid.x;
	mad.lo.s32 	%r1, %r3, %r4, %r5;
	setp.ge.s32 	%p1, %r1, %r2;
	@%p1 bra 	$L__BB0_2;
	cvta.to.global.u64 	%rd4, %rd1;
	cvta.to.global.u64 	%rd5, %rd2;
	cvta.to.global.u64 	%rd6, %rd3;
	mul.wide.s32 	%rd7, %r1, 16;
	add.s64 	%rd8, %rd4, %rd7;
	ld.global.v2.u32 	{%r6, %r7}, [%rd8];
	ld.global.f64 	%fd1, [%rd8+8];
	mul.wide.s32 	%rd9, %r6, 8;
	add.s64 	%rd10, %rd6, %rd9;
	mul.wide.s32 	%rd11, %r7, 8;
	add.s64 	%rd12, %rd5, %rd11;
	ld.global.f64 	%fd2, [%rd12];
	mul.f64 	%fd3, %fd1, %fd2;
	atom.global.add.f64 	%fd4, [%rd10], %fd3;
$L__BB0_2:
	ret;

}


// ===== COMPILED SASS (sm_100) =====

	.target	sm_100

	.elftype	@"ET_EXEC"


//--------------------- .note.nv.tkinfo           --------------------------
	.section	.note.nv.tkinfo,"",@"SHT_NOTE"
	.sectionflags	@"SHF_NOTE_NV_TKINFO"
	.tkinfo
        /*0018*/ 	.word	0x00000002
        /*0030*/ 	.string	""
        /*0030*/ 	.string	"ptxas"
        /*0030*/ 	.string	"Cuda compilation tools, release 13.0, V13.0.88"
        /*0030*/ 	.string	"Build cuda_13.0.r13.0/compiler.36424714_0"
        /*0030*/ 	.string	"-arch sm_100 -m 64 "



//--------------------- .note.nv.cuinfo           --------------------------
	.section	.note.nv.cuinfo,"",@"SHT_NOTE"
	.sectionflags	@"SHF_NOTE_NV_CUINFO"
        /*0018*/ 	.short	0x0002
        /*001a*/ 	.short	0x0064
        /*001c*/ 	.short	0x0082
	.zero		2


//--------------------- .nv.info                  --------------------------
	.section	.nv.info,"",@"SHT_CUDA_INFO"
	.align	4


	//----- nvinfo : EIATTR_REGCOUNT
	.align		4
        /*0000*/ 	.byte	0x04, 0x2f
        /*0002*/ 	.short	(.L_1 - .L_0)
	.align		4
.L_0:
        /*0004*/ 	.word	index@(_Z30multiplicar_matriz_vector_cudaP8ElementoiPdS1_i)
        /*0008*/ 	.word	0x00000010


	//----- nvinfo : EIATTR_FRAME_SIZE
	.align		4
.L_1:
        /*000c*/ 	.byte	0x04, 0x11
        /*000e*/ 	.short	(.L_3 - .L_2)
	.align		4
.L_2:
        /*0010*/ 	.word	index@(_Z30multiplicar_matriz_vector_cudaP8ElementoiPdS1_i)
        /*0014*/ 	.word	0x00000000


	//----- nvinfo : EIATTR_MIN_STACK_SIZE
	.align		4
.L_3:
        /*0018*/ 	.byte	0x04, 0x12
        /*001a*/ 	.short	(.L_5 - .L_4)
	.align		4
.L_4:
        /*001c*/ 	.word	index@(_Z30multiplicar_matriz_vector_cudaP8ElementoiPdS1_i)
        /*0020*/ 	.word	0x00000000
.L_5:


//--------------------- .nv.compat                --------------------------
	.section	.nv.compat,"",@"SHT_CUDA_COMPAT_INFO"
	.align	4
        /*0000*/ 	.byte	0x02, 0x09, 0x00, 0x00, 0x02, 0x02, 0x01, 0x00, 0x02, 0x05, 0x05, 0x00, 0x03, 0x07, 0x01, 0x01
        /*0010*/ 	.byte	0x02, 0x03, 0x00, 0x00, 0x02, 0x06, 0x01, 0x00, 0x04, 0x0b, 0x08, 0x00, 0x01, 0x00, 0x00, 0x00
        /*0020*/ 	.byte	0x00, 0x00, 0x00, 0x00


//--------------------- .nv.info._Z30multiplicar_matriz_vector_cudaP8ElementoiPdS1_i --------------------------
	.section	.nv.info._Z30multiplicar_matriz_vector_cudaP8ElementoiPdS1_i,"",@"SHT_CUDA_INFO"
	.sectionflags	@""
	.align	4


	//----- nvinfo : EIATTR_CUDA_API_VERSION
	.align		4
        /*0000*/ 	.byte	0x04, 0x37
        /*0002*/ 	.short	(.L_7 - .L_6)
.L_6:
        /*0004*/ 	.word	0x00000082


	//----- nvinfo : EIATTR_KPARAM_INFO
	.align		4
.L_7:
        /*0008*/ 	.byte	0x04, 0x17
        /*000a*/ 	.short	(.L_9 - .L_8)
.L_8:
        /*000c*/ 	.word	0x00000000
        /*0010*/ 	.short	0x0004
        /*0012*/ 	.short	0x0020
        /*0014*/ 	.byte	0x00, 0xf0, 0x11, 0x00


	//----- nvinfo : EIATTR_KPARAM_INFO
	.align		4
.L_9:
        /*0018*/ 	.byte	0x04, 0x17
        /*001a*/ 	.short	(.L_11 - .L_10)
.L_10:
        /*001c*/ 	.word	0x00000000
        /*0020*/ 	.short	0x0003
        /*0022*/ 	.short	0x0018
        /*0024*/ 	.byte	0x00, 0xf5, 0x21, 0x00


	//----- nvinfo : EIATTR_KPARAM_INFO
	.align		4
.L_11:
        /*0028*/ 	.byte	0x04, 0x17
        /*002a*/ 	.short	(.L_13 - .L_12)
.L_12:
        /*002c*/ 	.word	0x00000000
        /*0030*/ 	.short	0x0002
        /*0032*/ 	.short	0x0010
        /*0034*/ 	.byte	0x00, 0xf5, 0x21, 0x00


	//----- nvinfo : EIATTR_KPARAM_INFO
	.align		4
.L_13:
        /*0038*/ 	.byte	0x04, 0x17
        /*003a*/ 	.short	(.L_15 - .L_14)
.L_14:
        /*003c*/ 	.word	0x00000000
        /*0040*/ 	.short	0x0001
        /*0042*/ 	.short	0x0008
        /*0044*/ 	.byte	0x00, 0xf0, 0x11, 0x00


	//----- nvinfo : EIATTR_KPARAM_INFO
	.align		4
.L_15:
        /*0048*/ 	.byte	0x04, 0x17
        /*004a*/ 	.short	(.L_17 - .L_16)
.L_16:
        /*004c*/ 	.word	0x00000000
        /*0050*/ 	.short	0x0000
        /*0052*/ 	.short	0x0000
        /*0054*/ 	.byte	0x00, 0xf5, 0x21, 0x00


	//----- nvinfo : EIATTR_SPARSE_MMA_MASK
	.align		4
.L_17:
        /*0058*/ 	.byte	0x03, 0x50
        /*005a*/ 	.short	0x0000


	//----- nvinfo : EIATTR_MAXREG_COUNT
	.align		4
        /*005c*/ 	.byte	0x03, 0x1b
        /*005e*/ 	.short	0x00ff


	//----- nvinfo : EIATTR_MERCURY_ISA_VERSION
	.align		4
        /*0060*/ 	.byte	0x03, 0x5f
        /*0062*/ 	.short	0x0101


	//----- nvinfo : EIATTR_VRC_CTA_INIT_COUNT
	.align		4
        /*0064*/ 	.byte	0x02, 0x4a
	.zero		1
	.zero		1


	//----- nvinfo : EIATTR_EXIT_INSTR_OFFSETS
	.align		4
        /*0068*/ 	.byte	0x04, 0x1c
        /*006a*/ 	.short	(.L_19 - .L_18)


	//   ....[0]....
.L_18:
        /*006c*/ 	.word	0x00000070


	//   ....[1]....
        /*0070*/ 	.word	0x00000140


	//----- nvinfo : EIATTR_CBANK_PARAM_SIZE
	.align		4
.L_19:
        /*0074*/ 	.byte	0x03, 0x19
        /*0076*/ 	.short	0x0024


	//----- nvinfo : EIATTR_PARAM_CBANK
	.align		4
        /*0078*/ 	.byte	0x04, 0x0a
        /*007a*/ 	.short	(.L_21 - .L_20)
	.align		4
.L_20:
        /*007c*/ 	.word	index@(.nv.constant0._Z30multiplicar_matriz_vector_cudaP8ElementoiPdS1_i)
        /*0080*/ 	.short	0x0380
        /*0082*/ 	.short	0x0024


	//----- nvinfo : EIATTR_SW_WAR
	.align		4
.L_21:
        /*0084*/ 	.byte	0x04, 0x36
        /*0086*/ 	.short	(.L_23 - .L_22)
.L_22:
        /*0088*/ 	.word	0x00000008
.L_23:


//--------------------- .nv.callgraph             --------------------------
	.section	.nv.callgraph,"",@"SHT_CUDA_CALLGRAPH"
	.align	4
	.sectionentsize	8
	.align		4
        /*0000*/ 	.word	0x00000000
	.align		4
        /*0004*/ 	.word	0xffffffff
	.align		4
        /*0008*/ 	.word	0x00000000
	.align		4
        /*000c*/ 	.word	0xfffffffe
	.align		4
        /*0010*/ 	.word	0x00000000
	.align		4
        /*0014*/ 	.word	0xfffffffd
	.align		4
        /*0018*/ 	.word	0x00000000
	.align		4
        /*001c*/ 	.word	0xfffffffc


//--------------------- .text._Z30multiplicar_matriz_vector_cudaP8ElementoiPdS1_i --------------------------
	.section	.text._Z30multiplicar_matriz_vector_cudaP8ElementoiPdS1_i,"ax",@progbits
	.align	128
        .global         _Z30multiplicar_matriz_vector_cudaP8ElementoiPdS1_i
        .type           _Z30multiplicar_matriz_vector_cudaP8ElementoiPdS1_i,@function
        .size           _Z30multiplicar_matriz_vector_cudaP8ElementoiPdS1_i,(.L_x_1 - _Z30multiplicar_matriz_vector_cudaP8ElementoiPdS1_i)
        .other          _Z30multiplicar_matriz_vector_cudaP8ElementoiPdS1_i,@"STO_CUDA_ENTRY STV_DEFAULT"
_Z30multiplicar_matriz_vector_cudaP8ElementoiPdS1_i:
.text._Z30multiplicar_matriz_vector_cudaP8ElementoiPdS1_i:
[----:B------:R-:W-:Y:S01]  /*0000*/  LDC R1, c[0x0][0x37c] ;  /* 0x0000df00ff017b82 */ /* 0x000fe20000000800 */
[----:B------:R-:W0:Y:S07]  /*0010*/  S2R R0, SR_TID.X ;  /* 0x0000000000007919 */ /* 0x000e2e0000002100 */
[----:B------:R-:W0:Y:S01]  /*0020*/  S2UR UR4, SR_CTAID.X ;  /* 0x00000000000479c3 */ /* 0x000e220000002500 */
[----:B------:R-:W1:Y:S07]  /*0030*/  LDCU UR5, c[0x0][0x388] ;  /* 0x00007100ff0577ac */ /* 0x000e6e0008000800 */
[----:B------:R-:W0:Y:S02]  /*0040*/  LDC R5, c[0x0][0x360] ;  /* 0x0000d800ff057b82 */ /* 0x000e240000000800 */
[----:B0-----:R-:W-:-:S05]  /*0050*/  IMAD R5, R5, UR4, R0 ;  /* 0x0000000405057c24 */ /* 0x001fca000f8e0200 */
[----:B-1----:R-:W-:-:S13]  /*0060*/  ISETP.GE.AND P0, PT, R5, UR5, PT ;  /* 0x0000000505007c0c */ /* 0x002fda000bf06270 */
[----:B------:R-:W-:Y:S05]  /*0070*/  @P0 EXIT ;  /* 0x000000000000094d */ /* 0x000fea0003800000 */
[----:B------:R-:W0:Y:S01]  /*0080*/  LDC.64 R2, c[0x0][0x380] ;  /* 0x0000e000ff027b82 */ /* 0x000e220000000a00 */
[----:B------:R-:W1:Y:S07]  /*0090*/  LDCU.64 UR4, c[0x0][0x358] ;  /* 0x00006b00ff0477ac */ /* 0x000e6e0008000a00 */
[----:B------:R-:W2:Y:S08]  /*00a0*/  LDC.64 R6, c[0x0][0x390] ;  /* 0x0000e400ff067b82 */ /* 0x000eb00000000a00 */
[----:B------:R-:W3:Y:S01]  /*00b0*/  LDC.64 R10, c[0x0][0x398] ;  /* 0x0000e600ff0a7b82 */ /* 0x000ee20000000a00 */
[----:B0-----:R-:W-:-:S05]  /*00c0*/  IMAD.WIDE R2, R5, 0x10, R2 ;  /* 0x0000001005027825 */ /* 0x001fca00078e0202 */
[----:B-1----:R-:W2:Y:S04]  /*00d0*/  LDG.E.64 R12, desc[UR4][R2.64] ;  /* 0x00000004020c7981 */ /* 0x002ea8000c1e1b00 */
[----:B------:R-:W4:Y:S01]  /*00e0*/  LDG.E.64 R4, desc[UR4][R2.64+0x8] ;  /* 0x0000080402047981 */ /* 0x000f22000c1e1b00 */
[----:B--2---:R-:W-:-:S06]  /*00f0*/  IMAD.WIDE R6, R13, 0x8, R6 ;  /* 0x000000080d067825 */ /* 0x004fcc00078e0206 */
[----:B------:R-:W4:Y:S02]  /*0100*/  LDG.E.64 R6, desc[UR4][R6.64] ;  /* 0x0000000406067981 */ /* 0x000f24000c1e1b00 */
[----:B----4-:R-:W-:Y:S01]  /*0110*/  DMUL R8, R4, R6 ;  /* 0x0000000604087228 */ /* 0x010fe20000000000 */
[----:B---3--:R-:W-:-:S06]  /*0120*/  IMAD.WIDE R4, R12, 0x8, R10 ;  /* 0x000000080c047825 */ /* 0x008fcc00078e020a */
[----:B------:R-:W-:Y:S01]  /*0130*/  REDG.E.ADD.F64.RN.STRONG.GPU desc[UR4][R4.64], R8 ;  /* 0x00000008040079a6 */ /* 0x000fe2000c12ff04 */
[----:B------:R-:W-:Y:S05]  /*0140*/  EXIT ;  /* 0x000000000000794d */ /* 0x000fea0003800000 */
.L_x_0:
[----:B------:R-:W-:-:S00]  /*0150*/  BRA `(.L_x_0) ;  /* 0xfffffffc00fc7947 */ /* 0x000fc0000383ffff */
[----:B------:R-:W-:-:S00]  /*0160*/  NOP ;  /* 0x0000000000007918 */ /* 0x000fc00000000000 */
        /* <DEDUP_REMOVED lines=9> */
.L_x_1:


//--------------------- .nv.shared.reserved.0     --------------------------
	.section	.nv.shared.reserved.0,"aw",@nobits
	.weak		__nv_reservedSMEM_offset_0_alias
	.size		__nv_reservedSMEM_offset_0_alias, 0, 64
	.other		__nv_reservedSMEM_offset_0_alias,@"STO_CUDA_RESERVED_SHARED STV_DEFAULT"
__nv_reservedSMEM_offset_0_alias:
	.zero		0
	.zero		64


//--------------------- .nv.constant0._Z30multiplicar_matriz_vector_cudaP8ElementoiPdS1_i --------------------------
	.section	.nv.constant0._Z30multiplicar_matriz_vector_cudaP8ElementoiPdS1_i,"a",@progbits
	.sectionflags	@""
	.align	4
.nv.constant0._Z30multiplicar_matriz_vector_cudaP8ElementoiPdS1_i:
	.zero		932


//--------------------- SYMBOLS --------------------------

	.type		.nv.reservedSmem.offset0,@object
	.size		.nv.reservedSmem.offset0,0x4
